//
// Generated by NVIDIA NVVM Compiler
//
// Compiler Build ID: CL-36424714
// Cuda compilation tools, release 13.0, V13.0.88
// Based on NVVM 20.0.0
//

.version 9.0
.target sm_100
.address_size 64

	// .globl	_Z11relu_kernelPfm

.visible .entry _Z11relu_kernelPfm(
	.param .u64 .ptr .align 1 _Z11relu_kernelPfm_param_0,
	.param .u64 _Z11relu_kernelPfm_param_1
)
{
	.reg .pred 	%p<3>;
	.reg .b32 	%r<10>;
	.reg .b32 	%f<3>;
	.reg .b64 	%rd<10>;

	ld.param.u64 	%rd5, [_Z11relu_kernelPfm_param_0];
	ld.param.u64 	%rd6, [_Z11relu_kernelPfm_param_1];
	mov.u32 	%r6, %tid.x;
	mov.u32 	%r7, %ctaid.x;
	mov.u32 	%r1, %ntid.x;
	mad.lo.s32 	%r9, %r7, %r1, %r6;
	cvt.s64.s32 	%rd9, %r9;
	setp.le.u64 	%p1, %rd6, %rd9;
	@%p1 bra 	$L__BB0_3;
	mov.u32 	%r8, %nctaid.x;
	mul.lo.s32 	%r3, %r1, %r8;
	cvta.to.global.u64 	%rd2, %rd5;
$L__BB0_2:
	shl.b64 	%rd7, %rd9, 2;
	add.s64 	%rd8, %rd2, %rd7;
	ld.global.f32 	%f1, [%rd8];
	max.f32 	%f2, %f1, 0f00000000;
	st.global.f32 	[%rd8], %f2;
	add.s32 	%r9, %r9, %r3;
	cvt.s64.s32 	%rd9, %r9;
	setp.gt.u64 	%p2, %rd6, %rd9;
	@%p2 bra 	$L__BB0_2;
$L__BB0_3:
	ret;

}


// ===== COMPILED SASS (sm_100) =====

	.target	sm_100

	.elftype	@"ET_EXEC"


//--------------------- .note.nv.tkinfo           --------------------------
	.section	.note.nv.tkinfo,"",@"SHT_NOTE"
	.sectionflags	@"SHF_NOTE_NV_TKINFO"
	.tkinfo
        /*0018*/ 	.word	0x00000002
        /*0030*/ 	.string	""
        /*0030*/ 	.string	"ptxas"
        /*0030*/ 	.string	"Cuda compilation tools, release 13.0, V13.0.88"
        /*0030*/ 	.string	"Build cuda_13.0.r13.0/compiler.36424714_0"
        /*0030*/ 	.string	"-arch sm_100 -m 64 "



//--------------------- .note.nv.cuinfo           --------------------------
	.section	.note.nv.cuinfo,"",@"SHT_NOTE"
	.sectionflags	@"SHF_NOTE_NV_CUINFO"
        /*0018*/ 	.short	0x0002
        /*001a*/ 	.short	0x0064
        /*001c*/ 	.short	0x0082
	.zero		2


//--------------------- .nv.info                  --------------------------
	.section	.nv.info,"",@"SHT_CUDA_INFO"
	.align	4


	//----- nvinfo : EIATTR_REGCOUNT
	.align		4
        /*0000*/ 	.byte	0x04, 0x2f
        /*0002*/ 	.short	(.L_1 - .L_0)
	.align		4
.L_0:
        /*0004*/ 	.word	index@(_Z11relu_kernelPfm)
        /*0008*/ 	.word	0x0000000c


	//----- nvinfo : EIATTR_FRAME_SIZE
	.align		4
.L_1:
        /*000c*/ 	.byte	0x04, 0x11
        /*000e*/ 	.short	(.L_3 - .L_2)
	.align		4
.L_2:
        /*0010*/ 	.word	index@(_Z11relu_kernelPfm)
        /*0014*/ 	.word	0x00000000


	//----- nvinfo : EIATTR_MIN_STACK_SIZE
	.align		4
.L_3:
        /*0018*/ 	.byte	0x04, 0x12
        /*001a*/ 	.short	(.L_5 - .L_4)
	.align		4
.L_4:
        /*001c*/ 	.word	index@(_Z11relu_kernelPfm)
        /*0020*/ 	.word	0x00000000
.L_5:


//--------------------- .nv.compat                --------------------------
	.section	.nv.compat,"",@"SHT_CUDA_COMPAT_INFO"
	.align	4
        /*0000*/ 	.byte	0x02, 0x09, 0x00, 0x00, 0x02, 0x02, 0x01, 0x00, 0x02, 0x05, 0x05, 0x00, 0x03, 0x07, 0x01, 0x01
        /*0010*/ 	.byte	0x02, 0x03, 0x00, 0x00, 0x02, 0x06, 0x01, 0x00, 0x04, 0x0b, 0x08, 0x00, 0x09, 0x00, 0x00, 0x00
        /*0020*/ 	.byte	0x00, 0x00, 0x00, 0x00


//--------------------- .nv.info._Z11relu_kernelPfm --------------------------
	.section	.nv.info._Z11relu_kernelPfm,"",@"SHT_CUDA_INFO"
	.sectionflags	@""
	.align	4


	//----- nvinfo : EIATTR_CUDA_API_VERSION
	.align		4
        /*0000*/ 	.byte	0x04, 0x37
        /*0002*/ 	.short	(.L_7 - .L_6)
.L_6:
        /*0004*/ 	.word	0x00000082


	//----- nvinfo : EIATTR_KPARAM_INFO
	.align		4
.L_7:
        /*0008*/ 	.byte	0x04, 0x17
        /*000a*/ 	.short	(.L_9 - .L_8)
.L_8:
        /*000c*/ 	.word	0x00000000
        /*0010*/ 	.short	0x0001
        /*0012*/ 	.short	0x0008
        /*0014*/ 	.byte	0x00, 0xf0, 0x21, 0x00


	//----- nvinfo : EIATTR_KPARAM_INFO
	.align		4
.L_9:
        /*0018*/ 	.byte	0x04, 0x17
        /*001a*/ 	.short	(.L_11 - .L_10)
.L_10:
        /*001c*/ 	.word	0x00000000
        /*0020*/ 	.short	0x0000
        /*0022*/ 	.short	0x0000
        /*0024*/ 	.byte	0x00, 0xf5, 0x21, 0x00


	//----- nvinfo : EIATTR_SPARSE_MMA_MASK
	.align		4
.L_11:
        /*0028*/ 	.byte	0x03, 0x50
        /*002a*/ 	.short	0x0000


	//----- nvinfo : EIATTR_MAXREG_COUNT
	.align		4
        /*002c*/ 	.byte	0x03, 0x1b
        /*002e*/ 	.short	0x00ff


	//----- nvinfo : EIATTR_MERCURY_ISA_VERSION
	.align		4
        /*0030*/ 	.byte	0x03, 0x5f
        /*0032*/ 	.short	0x0101


	//----- nvinfo : EIATTR_VRC_CTA_INIT_COUNT
	.align		4
        /*0034*/ 	.byte	0x02, 0x4a
	.zero		1
	.zero		1


	//----- nvinfo : EIATTR_EXIT_INSTR_OFFSETS
	.align		4
        /*0038*/ 	.byte	0x04, 0x1c
        /*003a*/ 	.short	(.L_13 - .L_12)


	//   ....[0]....
.L_12:
        /*003c*/ 	.word	0x00000090


	//   ....[1]....
        /*0040*/ 	.word	0x000001b0


	//----- nvinfo : EIATTR_CRS_STACK_SIZE
	.align		4
.L_13:
        /*0044*/ 	.byte	0x04, 0x1e
        /*0046*/ 	.short	(.L_15 - .L_14)
.L_14:
        /*0048*/ 	.word	0x00000000


	//----- nvinfo : EIATTR_CBANK_PARAM_SIZE
	.align		4
.L_15:
        /*004c*/ 	.byte	0x03, 0x19
        /*004e*/ 	.short	0x0010


	//----- nvinfo : EIATTR_PARAM_CBANK
	.align		4
        /*0050*/ 	.byte	0x04, 0x0a
        /*0052*/ 	.short	(.L_17 - .L_16)
	.align		4
.L_16:
        /*0054*/ 	.word	index@(.nv.constant0._Z11relu_kernelPfm)
        /*0058*/ 	.short	0x0380
        /*005a*/ 	.short	0x0010


	//----- nvinfo : EIATTR_SW_WAR
	.align		4
.L_17:
        /*005c*/ 	.byte	0x04, 0x36
        /*005e*/ 	.short	(.L_19 - .L_18)
.L_18:
        /*0060*/ 	.word	0x00000008
.L_19:


//--------------------- .nv.callgraph             --------------------------
	.section	.nv.callgraph,"",@"SHT_CUDA_CALLGRAPH"
	.align	4
	.sectionentsize	8
	.align		4
        /*0000*/ 	.word	0x00000000
	.align		4
        /*0004*/ 	.word	0xffffffff
	.align		4
        /*0008*/ 	.word	0x00000000
	.align		4
        /*000c*/ 	.word	0xfffffffe
	.align		4
        /*0010*/ 	.word	0x00000000
	.align		4
        /*0014*/ 	.word	0xfffffffd
	.align		4
        /*0018*/ 	.word	0x00000000
	.align		4
        /*001c*/ 	.word	0xfffffffc


//--------------------- .text._Z11relu_kernelPfm  --------------------------
	.section	.text._Z11relu_kernelPfm,"ax",@progbits
	.align	128
        .global         _Z11relu_kernelPfm
        .type           _Z11relu_kernelPfm,@function
        .size           _Z11relu_kernelPfm,(.L_x_2 - _Z11relu_kernelPfm)
        .other          _Z11relu_kernelPfm,@"STO_CUDA_ENTRY STV_DEFAULT"
_Z11relu_kernelPfm:
.text._Z11relu_kernelPfm:
[----:B------:R-:W-:Y:S01]  /*0000*/  LDC R1, c[0x0][0x37c] ;  /* 0x0000df00ff017b82 */ /* 0x000fe20000000800 */
[----:B------:R-:W0:Y:S07]  /*0010*/  S2R R0, SR_TID.X ;  /* 0x0000000000007919 */ /* 0x000e2e0000002100 */
[----:B------:R-:W0:Y:S01]  /*0020*/  S2UR UR4, SR_CTAID.X ;  /* 0x00000000000479c3 */ /* 0x000e220000002500 */
[----:B------:R-:W1:Y:S07]  /*0030*/  LDCU.64 UR8, c[0x0][0x388] ;  /* 0x00007100ff0877ac */ /* 0x000e6e0008000a00 */
[----:B------:R-:W0:Y:S02]  /*0040*/  LDC R5, c[0x0][0x360] ;  /* 0x0000d800ff057b82 */ /* 0x000e240000000800 */
[----:B0-----:R-:W-:-:S05]  /*0050*/  IMAD R0, R5, UR4, R0 ;  /* 0x0000000405007c24 */ /* 0x001fca000f8e0200 */
[----:B-1----:R-:W-:Y:S02]  /*0060*/  ISETP.GE.U32.AND P0, PT, R0, UR8, PT ;  /* 0x0000000800007c0c */ /* 0x002fe4000bf06070 */
[----:B------:R-:W-:-:S04]  /*0070*/  SHF.R.S32.HI R2, RZ, 0x1f, R0 ;  /* 0x0000001fff027819 */ /* 0x000fc80000011400 */
[----:B------:R-:W-:-:S13]  /*0080*/  ISETP.GE.U32.AND.EX P0, PT, R2, UR9, PT, P0 ;  /* 0x0000000902007c0c */ /* 0x000fda000bf06100 */
[----:B------:R-:W-:Y:S05]  /*0090*/  @P0 EXIT ;  /* 0x000000000000094d */ /* 0x000fea0003800000 */
[----:B------:R-:W0:Y:S01]  /*00a0*/  LDCU UR4, c[0x0][0x370] ;  /* 0x00006e00ff0477ac */ /* 0x000e220008000800 */
[----:B------:R-:W-:Y:S02]  /*00b0*/  IMAD.MOV.U32 R9, RZ, RZ, R2 ;  /* 0x000000ffff097224 */ /* 0x000fe400078e0002 */
[----:B------:R-:W-:Y:S01]  /*00c0*/  IMAD.MOV.U32 R4, RZ, RZ, R0 ;  /* 0x000000ffff047224 */ /* 0x000fe200078e0000 */
[----:B------:R-:W1:Y:S01]  /*00d0*/  LDCU.64 UR6, c[0x0][0x358] ;  /* 0x00006b00ff0677ac */ /* 0x000e620008000a00 */
[----:B------:R-:W2:Y:S01]  /*00e0*/  LDCU.64 UR10, c[0x0][0x380] ;  /* 0x00007000ff0a77ac */ /* 0x000ea20008000a00 */
[----:B0-----:R-:W-:-:S07]  /*00f0*/  IMAD R5, R5, UR4, RZ ;  /* 0x0000000405057c24 */ /* 0x001fce000f8e02ff */
.L_x_0:
[----:B--2---:R-:W-:-:S04]  /*0100*/  LEA R2, P0, R4, UR10, 0x2 ;  /* 0x0000000a04027c11 */ /* 0x004fc8000f8010ff */
[----:B------:R-:W-:-:S05]  /*0110*/  LEA.HI.X R3, R4, UR11, R9, 0x2, P0 ;  /* 0x0000000b04037c11 */ /* 0x000fca00080f1409 */
[----:B-1----:R-:W2:Y:S02]  /*0120*/  LDG.E R4, desc[UR6][R2.64] ;  /* 0x0000000602047981 */ /* 0x002ea4000c1e1900 */
[----:B--2---:R-:W-:Y:S01]  /*0130*/  FMNMX R7, RZ, R4, !PT ;  /* 0x00000004ff077209 */ /* 0x004fe20007800000 */
[----:B------:R-:W-:-:S04]  /*0140*/  IMAD.IADD R4, R5, 0x1, R0 ;  /* 0x0000000105047824 */ /* 0x000fc800078e0200 */
[----:B------:R0:W-:Y:S01]  /*0150*/  STG.E desc[UR6][R2.64], R7 ;  /* 0x0000000702007986 */ /* 0x0001e2000c101906 */
[----:B------:R-:W-:Y:S01]  /*0160*/  ISETP.GE.U32.AND P0, PT, R4, UR8, PT ;  /* 0x0000000804007c0c */ /* 0x000fe2000bf06070 */
[--C-:B------:R-:W-:Y:S01]  /*0170*/  IMAD.MOV.U32 R0, RZ, RZ, R4.reuse ;  /* 0x000000ffff007224 */ /* 0x100fe200078e0004 */
[----:B------:R-:W-:-:S04]  /*0180*/  SHF.R.S32.HI R9, RZ, 0x1f, R4 ;  /* 0x0000001fff097819 */ /* 0x000fc80000011404 */
[----:B------:R-:W-:-:S13]  /*0190*/  ISETP.GE.U32.AND.EX P0, PT, R9, UR9, PT, P0 ;  /* 0x0000000909007c0c */ /* 0x000fda000bf06100 */
[----:B0-----:R-:W-:Y:S05]  /*01a0*/  @!P0 BRA `(.L_x_0) ;  /* 0xfffffffc00d48947 */ /* 0x001fea000383ffff */
[----:B------:R-:W-:Y:S05]  /*01b0*/  EXIT ;  /* 0x000000000000794d */ /* 0x000fea0003800000 */
.L_x_1:
[----:B------:R-:W-:-:S00]  /*01c0*/  BRA `(.L_x_1) ;  /* 0xfffffffc00fc7947 */ /* 0x000fc0000383ffff */
[----:B------:R-:W-:-:S00]  /*01d0*/  NOP ;  /* 0x0000000000007918 */ /* 0x000fc00000000000 */
        /* <DEDUP_REMOVED lines=10> */
.L_x_2:


//--------------------- .nv.shared.reserved.0     --------------------------
	.section	.nv.shared.reserved.0,"aw",@nobits
	.weak		__nv_reservedSMEM_offset_0_alias
	.size		__nv_reservedSMEM_offset_0_alias, 0, 64
	.other		__nv_reservedSMEM_offset_0_alias,@"STO_CUDA_RESERVED_SHARED STV_DEFAULT"
__nv_reservedSMEM_offset_0_alias:
	.zero		0
	.zero		64


//--------------------- .nv.constant0._Z11relu_kernelPfm --------------------------
	.section	.nv.constant0._Z11relu_kernelPfm,"a",@progbits
	.sectionflags	@""
	.align	4
.nv.constant0._Z11relu_kernelPfm:
	.zero		912


//--------------------- SYMBOLS --------------------------

	.type		.nv.reservedSmem.offset0,@object
	.size		.nv.reservedSmem.offset0,0x4
